//
// Generated by NVIDIA NVVM Compiler
//
// Compiler Build ID: CL-36424714
// Cuda compilation tools, release 13.0, V13.0.88
// Based on NVVM 20.0.0
//

.version 9.0
.target sm_100
.address_size 64

	// .globl	_Z7kernel1P6__halfiS0_
.global .align 1 .b8 _ZN34_INTERNAL_b3a46682_4_k_cu_46a5fd204cuda3std3__45__cpo5beginE[1];
.global .align 1 .b8 _ZN34_INTERNAL_b3a46682_4_k_cu_46a5fd204cuda3std3__45__cpo3endE[1];
.global .align 1 .b8 _ZN34_INTERNAL_b3a46682_4_k_cu_46a5fd204cuda3std3__45__cpo6cbeginE[1];
.global .align 1 .b8 _ZN34_INTERNAL_b3a46682_4_k_cu_46a5fd204cuda3std3__45__cpo4cendE[1];
.global .align 1 .b8 _ZN34_INTERNAL_b3a46682_4_k_cu_46a5fd204cuda3std3__45__cpo6rbeginE[1];
.global .align 1 .b8 _ZN34_INTERNAL_b3a46682_4_k_cu_46a5fd204cuda3std3__45__cpo4rendE[1];
.global .align 1 .b8 _ZN34_INTERNAL_b3a46682_4_k_cu_46a5fd204cuda3std3__45__cpo7crbeginE[1];
.global .align 1 .b8 _ZN34_INTERNAL_b3a46682_4_k_cu_46a5fd204cuda3std3__45__cpo5crendE[1];
.global .align 1 .b8 _ZN34_INTERNAL_b3a46682_4_k_cu_46a5fd204cuda3std3__436_GLOBAL__N__b3a46682_4_k_cu_46a5fd206ignoreE[1];
.global .align 1 .b8 _ZN34_INTERNAL_b3a46682_4_k_cu_46a5fd204cuda3std3__419piecewise_constructE[1];
.global .align 1 .b8 _ZN34_INTERNAL_b3a46682_4_k_cu_46a5fd204cuda3std3__48in_placeE[1];
.global .align 1 .b8 _ZN34_INTERNAL_b3a46682_4_k_cu_46a5fd204cuda3std3__420unreachable_sentinelE[1];
.global .align 1 .b8 _ZN34_INTERNAL_b3a46682_4_k_cu_46a5fd204cuda3std3__47nulloptE[1];
.global .align 1 .b8 _ZN34_INTERNAL_b3a46682_4_k_cu_46a5fd204cuda3std3__48unexpectE[1];
.global .align 1 .b8 _ZN34_INTERNAL_b3a46682_4_k_cu_46a5fd204cuda3std6ranges3__45__cpo4swapE[1];
.global .align 1 .b8 _ZN34_INTERNAL_b3a46682_4_k_cu_46a5fd204cuda3std6ranges3__45__cpo9iter_moveE[1];
.global .align 1 .b8 _ZN34_INTERNAL_b3a46682_4_k_cu_46a5fd204cuda3std6ranges3__45__cpo5beginE[1];
.global .align 1 .b8 _ZN34_INTERNAL_b3a46682_4_k_cu_46a5fd204cuda3std6ranges3__45__cpo3endE[1];
.global .align 1 .b8 _ZN34_INTERNAL_b3a46682_4_k_cu_46a5fd204cuda3std6ranges3__45__cpo6cbeginE[1];
.global .align 1 .b8 _ZN34_INTERNAL_b3a46682_4_k_cu_46a5fd204cuda3std6ranges3__45__cpo4cendE[1];
.global .align 1 .b8 _ZN34_INTERNAL_b3a46682_4_k_cu_46a5fd204cuda3std6ranges3__45__cpo7advanceE[1];
.global .align 1 .b8 _ZN34_INTERNAL_b3a46682_4_k_cu_46a5fd204cuda3std6ranges3__45__cpo9iter_swapE[1];
.global .align 1 .b8 _ZN34_INTERNAL_b3a46682_4_k_cu_46a5fd204cuda3std6ranges3__45__cpo4nextE[1];
.global .align 1 .b8 _ZN34_INTERNAL_b3a46682_4_k_cu_46a5fd204cuda3std6ranges3__45__cpo4prevE[1];
.global .align 1 .b8 _ZN34_INTERNAL_b3a46682_4_k_cu_46a5fd204cuda3std6ranges3__45__cpo4dataE[1];
.global .align 1 .b8 _ZN34_INTERNAL_b3a46682_4_k_cu_46a5fd204cuda3std6ranges3__45__cpo5cdataE[1];
.global .align 1 .b8 _ZN34_INTERNAL_b3a46682_4_k_cu_46a5fd204cuda3std6ranges3__45__cpo4sizeE[1];
.global .align 1 .b8 _ZN34_INTERNAL_b3a46682_4_k_cu_46a5fd204cuda3std6ranges3__45__cpo5ssizeE[1];
.global .align 1 .b8 _ZN34_INTERNAL_b3a46682_4_k_cu_46a5fd204cuda3std6ranges3__45__cpo8distanceE[1];
.global .align 1 .b8 _ZN34_INTERNAL_b3a46682_4_k_cu_46a5fd206thrust24THRUST_300001_SM_1000_NS8cuda_cub3parE[1];
.global .align 1 .b8 _ZN34_INTERNAL_b3a46682_4_k_cu_46a5fd206thrust24THRUST_300001_SM_1000_NS8cuda_cub10par_nosyncE[1];
.global .align 1 .b8 _ZN34_INTERNAL_b3a46682_4_k_cu_46a5fd206thrust24THRUST_300001_SM_1000_NS6system6detail10sequential3seqE[1];
.global .align 1 .b8 _ZN34_INTERNAL_b3a46682_4_k_cu_46a5fd206thrust24THRUST_300001_SM_1000_NS12placeholders2_1E[1];
.global .align 1 .b8 _ZN34_INTERNAL_b3a46682_4_k_cu_46a5fd206thrust24THRUST_300001_SM_1000_NS12placeholders2_2E[1];
.global .align 1 .b8 _ZN34_INTERNAL_b3a46682_4_k_cu_46a5fd206thrust24THRUST_300001_SM_1000_NS12placeholders2_3E[1];
.global .align 1 .b8 _ZN34_INTERNAL_b3a46682_4_k_cu_46a5fd206thrust24THRUST_300001_SM_1000_NS12placeholders2_4E[1];
.global .align 1 .b8 _ZN34_INTERNAL_b3a46682_4_k_cu_46a5fd206thrust24THRUST_300001_SM_1000_NS12placeholders2_5E[1];
.global .align 1 .b8 _ZN34_INTERNAL_b3a46682_4_k_cu_46a5fd206thrust24THRUST_300001_SM_1000_NS12placeholders2_6E[1];
.global .align 1 .b8 _ZN34_INTERNAL_b3a46682_4_k_cu_46a5fd206thrust24THRUST_300001_SM_1000_NS12placeholders2_7E[1];
.global .align 1 .b8 _ZN34_INTERNAL_b3a46682_4_k_cu_46a5fd206thrust24THRUST_300001_SM_1000_NS12placeholders2_8E[1];
.global .align 1 .b8 _ZN34_INTERNAL_b3a46682_4_k_cu_46a5fd206thrust24THRUST_300001_SM_1000_NS12placeholders2_9E[1];
.global .align 1 .b8 _ZN34_INTERNAL_b3a46682_4_k_cu_46a5fd206thrust24THRUST_300001_SM_1000_NS12placeholders3_10E[1];
.global .align 1 .b8 _ZN34_INTERNAL_b3a46682_4_k_cu_46a5fd206thrust24THRUST_300001_SM_1000_NS3seqE[1];

.visible .entry _Z7kernel1P6__halfiS0_(
	.param .u64 .ptr .align 1 _Z7kernel1P6__halfiS0__param_0,
	.param .u32 _Z7kernel1P6__halfiS0__param_1,
	.param .u64 .ptr .align 1 _Z7kernel1P6__halfiS0__param_2
)
{
	.reg .pred 	%p<3>;
	.reg .b32 	%r<13>;
	.reg .b32 	%f<5>;
	.reg .b64 	%rd<8>;

	ld.param.u64 	%rd3, [_Z7kernel1P6__halfiS0__param_0];
	ld.param.u32 	%r6, [_Z7kernel1P6__halfiS0__param_1];
	ld.param.u64 	%rd4, [_Z7kernel1P6__halfiS0__param_2];
	mov.u32 	%r7, %ctaid.x;
	mov.u32 	%r1, %ntid.x;
	mov.u32 	%r8, %tid.x;
	mad.lo.s32 	%r9, %r7, %r1, %r8;
	shl.b32 	%r12, %r9, 3;
	setp.ge.s32 	%p1, %r12, %r6;
	@%p1 bra 	$L__BB0_3;
	mov.u32 	%r10, %nctaid.x;
	mul.lo.s32 	%r11, %r10, %r1;
	shl.b32 	%r3, %r11, 3;
	cvta.to.global.u64 	%rd1, %rd4;
	cvta.to.global.u64 	%rd2, %rd3;
$L__BB0_2:
	mul.wide.s32 	%rd5, %r12, 2;
	add.s64 	%rd6, %rd1, %rd5;
	ld.global.f32 	%f1, [%rd6+4];
	ld.global.v2.f32 	{%f2, %f3}, [%rd6+8];
	add.f32 	%f4, %f1, %f3;
	add.s64 	%rd7, %rd2, %rd5;
	st.global.v4.f32 	[%rd7], {%f4, %f1, %f2, %f3};
	add.s32 	%r12, %r12, %r3;
	setp.lt.s32 	%p2, %r12, %r6;
	@%p2 bra 	$L__BB0_2;
$L__BB0_3:
	ret;

}
	// .globl	_ZN3cub18CUB_300001_SM_10006detail11EmptyKernelIvEEvv
.visible .entry _ZN3cub18CUB_300001_SM_10006detail11EmptyKernelIvEEvv()
{


	ret;

}


// ===== COMPILED SASS (sm_100) =====

	.target	sm_100

	.elftype	@"ET_EXEC"


//--------------------- .note.nv.tkinfo           --------------------------
	.section	.note.nv.tkinfo,"",@"SHT_NOTE"
	.sectionflags	@"SHF_NOTE_NV_TKINFO"
	.tkinfo
        /*0018*/ 	.word	0x00000002
        /*0030*/ 	.string	""
        /*0030*/ 	.string	"ptxas"
        /*0030*/ 	.string	"Cuda compilation tools, release 13.0, V13.0.88"
        /*0030*/ 	.string	"Build cuda_13.0.r13.0/compiler.36424714_0"
        /*0030*/ 	.string	"-arch sm_100 -m 64 "



//--------------------- .note.nv.cuinfo           --------------------------
	.section	.note.nv.cuinfo,"",@"SHT_NOTE"
	.sectionflags	@"SHF_NOTE_NV_CUINFO"
        /*0018*/ 	.short	0x0002
        /*001a*/ 	.short	0x0064
        /*001c*/ 	.short	0x0082
	.zero		2


//--------------------- .nv.info                  --------------------------
	.section	.nv.info,"",@"SHT_CUDA_INFO"
	.align	4


	//----- nvinfo : EIATTR_REGCOUNT
	.align		4
        /*0000*/ 	.byte	0x04, 0x2f
        /*0002*/ 	.short	(.L_44 - .L_43)
	.align		4
.L_43:
        /*0004*/ 	.word	index@(_Z7kernel1P6__halfiS0_)
        /*0008*/ 	.word	0x00000012


	//----- nvinfo : EIATTR_FRAME_SIZE
	.align		4
.L_44:
        /*000c*/ 	.byte	0x04, 0x11
        /*000e*/ 	.short	(.L_46 - .L_45)
	.align		4
.L_45:
        /*0010*/ 	.word	index@(_Z7kernel1P6__halfiS0_)
        /*0014*/ 	.word	0x00000000


	//----- nvinfo : EIATTR_REGCOUNT
	.align		4
.L_46:
        /*0018*/ 	.byte	0x04, 0x2f
        /*001a*/ 	.short	(.L_48 - .L_47)
	.align		4
.L_47:
        /*001c*/ 	.word	index@(_ZN3cub18CUB_300001_SM_10006detail11EmptyKernelIvEEvv)
        /*0020*/ 	.word	0x00000004


	//----- nvinfo : EIATTR_FRAME_SIZE
	.align		4
.L_48:
        /*0024*/ 	.byte	0x04, 0x11
        /*0026*/ 	.short	(.L_50 - .L_49)
	.align		4
.L_49:
        /*0028*/ 	.word	index@(_ZN3cub18CUB_300001_SM_10006detail11EmptyKernelIvEEvv)
        /*002c*/ 	.word	0x00000000


	//----- nvinfo : EIATTR_MIN_STACK_SIZE
	.align		4
.L_50:
        /*0030*/ 	.byte	0x04, 0x12
        /*0032*/ 	.short	(.L_52 - .L_51)
	.align		4
.L_51:
        /*0034*/ 	.word	index@(_ZN3cub18CUB_300001_SM_10006detail11EmptyKernelIvEEvv)
        /*0038*/ 	.word	0x00000000


	//----- nvinfo : EIATTR_MIN_STACK_SIZE
	.align		4
.L_52:
        /*003c*/ 	.byte	0x04, 0x12
        /*003e*/ 	.short	(.L_54 - .L_53)
	.align		4
.L_53:
        /*0040*/ 	.word	index@(_Z7kernel1P6__halfiS0_)
        /*0044*/ 	.word	0x00000000
.L_54:


//--------------------- .nv.compat                --------------------------
	.section	.nv.compat,"",@"SHT_CUDA_COMPAT_INFO"
	.align	4
        /*0000*/ 	.byte	0x02, 0x09, 0x00, 0x00, 0x02, 0x02, 0x01, 0x00, 0x02, 0x05, 0x05, 0x00, 0x03, 0x07, 0x01, 0x01
        /*0010*/ 	.byte	0x02, 0x03, 0x00, 0x00, 0x02, 0x06, 0x01, 0x00, 0x04, 0x0b, 0x08, 0x00, 0x09, 0x00, 0x00, 0x00
        /*0020*/ 	.byte	0x00, 0x00, 0x00, 0x00


//--------------------- .nv.info._ZN3cub18CUB_300001_SM_10006detail11EmptyKernelIvEEvv --------------------------
	.section	.nv.info._ZN3cub18CUB_300001_SM_10006detail11EmptyKernelIvEEvv,"",@"SHT_CUDA_INFO"
	.sectionflags	@""
	.align	4


	//----- nvinfo : EIATTR_CUDA_API_VERSION
	.align		4
        /*0000*/ 	.byte	0x04, 0x37
        /*0002*/ 	.short	(.L_56 - .L_55)
.L_55:
        /*0004*/ 	.word	0x00000082


	//----- nvinfo : EIATTR_SPARSE_MMA_MASK
	.align		4
.L_56:
        /*0008*/ 	.byte	0x03, 0x50
        /*000a*/ 	.short	0x0000


	//----- nvinfo : EIATTR_MAXREG_COUNT
	.align		4
        /*000c*/ 	.byte	0x03, 0x1b
        /*000e*/ 	.short	0x00ff


	//----- nvinfo : EIATTR_MERCURY_ISA_VERSION
	.align		4
        /*0010*/ 	.byte	0x03, 0x5f
        /*0012*/ 	.short	0x0101


	//----- nvinfo : EIATTR_VRC_CTA_INIT_COUNT
	.align		4
        /*0014*/ 	.byte	0x02, 0x4a
	.zero		1
	.zero		1


	//----- nvinfo : EIATTR_EXIT_INSTR_OFFSETS
	.align		4
        /*0018*/ 	.byte	0x04, 0x1c
        /*001a*/ 	.short	(.L_58 - .L_57)


	//   ....[0]....
.L_57:
        /*001c*/ 	.word	0x00000010


	//----- nvinfo : EIATTR_SW_WAR
	.align		4
.L_58:
        /*0020*/ 	.byte	0x04, 0x36
        /*0022*/ 	.short	(.L_60 - .L_59)
.L_59:
        /*0024*/ 	.word	0x00000008
.L_60:


//--------------------- .nv.info._Z7kernel1P6__halfiS0_ --------------------------
	.section	.nv.info._Z7kernel1P6__halfiS0_,"",@"SHT_CUDA_INFO"
	.sectionflags	@""
	.align	4


	//----- nvinfo : EIATTR_CUDA_API_VERSION
	.align		4
        /*0000*/ 	.byte	0x04, 0x37
        /*0002*/ 	.short	(.L_62 - .L_61)
.L_61:
        /*0004*/ 	.word	0x00000082


	//----- nvinfo : EIATTR_KPARAM_INFO
	.align		4
.L_62:
        /*0008*/ 	.byte	0x04, 0x17
        /*000a*/ 	.short	(.L_64 - .L_63)
.L_63:
        /*000c*/ 	.word	0x00000000
        /*0010*/ 	.short	0x0002
        /*0012*/ 	.short	0x0010
        /*0014*/ 	.byte	0x00, 0xf5, 0x21, 0x00


	//----- nvinfo : EIATTR_KPARAM_INFO
	.align		4
.L_64:
        /*0018*/ 	.byte	0x04, 0x17
        /*001a*/ 	.short	(.L_66 - .L_65)
.L_65:
        /*001c*/ 	.word	0x00000000
        /*0020*/ 	.short	0x0001
        /*0022*/ 	.short	0x0008
        /*0024*/ 	.byte	0x00, 0xf0, 0x11, 0x00


	//----- nvinfo : EIATTR_KPARAM_INFO
	.align		4
.L_66:
        /*0028*/ 	.byte	0x04, 0x17
        /*002a*/ 	.short	(.L_68 - .L_67)
.L_67:
        /*002c*/ 	.word	0x00000000
        /*0030*/ 	.short	0x0000
        /*0032*/ 	.short	0x0000
        /*0034*/ 	.byte	0x00, 0xf5, 0x21, 0x00


	//----- nvinfo : EIATTR_SPARSE_MMA_MASK
	.align		4
.L_68:
        /*0038*/ 	.byte	0x03, 0x50
        /*003a*/ 	.short	0x0000


	//----- nvinfo : EIATTR_MAXREG_COUNT
	.align		4
        /*003c*/ 	.byte	0x03, 0x1b
        /*003e*/ 	.short	0x00ff


	//----- nvinfo : EIATTR_MERCURY_ISA_VERSION
	.align		4
        /*0040*/ 	.byte	0x03, 0x5f
        /*0042*/ 	.short	0x0101


	//----- nvinfo : EIATTR_VRC_CTA_INIT_COUNT
	.align		4
        /*0044*/ 	.byte	0x02, 0x4a
	.zero		1
	.zero		1


	//----- nvinfo : EIATTR_EXIT_INSTR_OFFSETS
	.align		4
        /*0048*/ 	.byte	0x04, 0x1c
        /*004a*/ 	.short	(.L_70 - .L_69)


	//   ....[0]....
.L_69:
        /*004c*/ 	.word	0x00000080


	//   ....[1]....
        /*0050*/ 	.word	0x00000170


	//----- nvinfo : EIATTR_CRS_STACK_SIZE
	.align		4
.L_70:
        /*0054*/ 	.byte	0x04, 0x1e
        /*0056*/ 	.short	(.L_72 - .L_71)
.L_71:
        /*0058*/ 	.word	0x00000000


	//----- nvinfo : EIATTR_CBANK_PARAM_SIZE
	.align		4
.L_72:
        /*005c*/ 	.byte	0x03, 0x19
        /*005e*/ 	.short	0x0018


	//----- nvinfo : EIATTR_PARAM_CBANK
	.align		4
        /*0060*/ 	.byte	0x04, 0x0a
        /*0062*/ 	.short	(.L_74 - .L_73)
	.align		4
.L_73:
        /*0064*/ 	.word	index@(.nv.constant0._Z7kernel1P6__halfiS0_)
        /*0068*/ 	.short	0x0380
        /*006a*/ 	.short	0x0018


	//----- nvinfo : EIATTR_SW_WAR
	.align		4
.L_74:
        /*006c*/ 	.byte	0x04, 0x36
        /*006e*/ 	.short	(.L_76 - .L_75)
.L_75:
        /*0070*/ 	.word	0x00000008
.L_76:


//--------------------- .nv.callgraph             --------------------------
	.section	.nv.callgraph,"",@"SHT_CUDA_CALLGRAPH"
	.align	4
	.sectionentsize	8
	.align		4
        /*0000*/ 	.word	0x00000000
	.align		4
        /*0004*/ 	.word	0xffffffff
	.align		4
        /*0008*/ 	.word	0x00000000
	.align		4
        /*000c*/ 	.word	0xfffffffe
	.align		4
        /*0010*/ 	.word	0x00000000
	.align		4
        /*0014*/ 	.word	0xfffffffd
	.align		4
        /*0018*/ 	.word	0x00000000
	.align		4
        /*001c*/ 	.word	0xfffffffc


//--------------------- .nv.constant4             --------------------------
	.section	.nv.constant4,"a",@progbits
	.align	8
	.align		8
.nv.constant4:
        /*0000*/ 	.dword	_ZN34_INTERNAL_b3a46682_4_k_cu_46a5fd204cuda3std3__45__cpo5beginE
	.align		8
        /*0008*/ 	.dword	_ZN34_INTERNAL_b3a46682_4_k_cu_46a5fd204cuda3std3__45__cpo3endE
	.align		8
        /*0010*/ 	.dword	_ZN34_INTERNAL_b3a46682_4_k_cu_46a5fd204cuda3std3__45__cpo6cbeginE
	.align		8
        /*0018*/ 	.dword	_ZN34_INTERNAL_b3a46682_4_k_cu_46a5fd204cuda3std3__45__cpo4cendE
	.align		8
        /*0020*/ 	.dword	_ZN34_INTERNAL_b3a46682_4_k_cu_46a5fd204cuda3std3__45__cpo6rbeginE
	.align		8
        /*0028*/ 	.dword	_ZN34_INTERNAL_b3a46682_4_k_cu_46a5fd204cuda3std3__45__cpo4rendE
	.align		8
        /*0030*/ 	.dword	_ZN34_INTERNAL_b3a46682_4_k_cu_46a5fd204cuda3std3__45__cpo7crbeginE
	.align		8
        /*0038*/ 	.dword	_ZN34_INTERNAL_b3a46682_4_k_cu_46a5fd204cuda3std3__45__cpo5crendE
	.align		8
        /*0040*/ 	.dword	_ZN34_INTERNAL_b3a46682_4_k_cu_46a5fd204cuda3std3__436_GLOBAL__N__b3a46682_4_k_cu_46a5fd206ignoreE
	.align		8
        /*0048*/ 	.dword	_ZN34_INTERNAL_b3a46682_4_k_cu_46a5fd204cuda3std3__419piecewise_constructE
	.align		8
        /*0050*/ 	.dword	_ZN34_INTERNAL_b3a46682_4_k_cu_46a5fd204cuda3std3__48in_placeE
	.align		8
        /*0058*/ 	.dword	_ZN34_INTERNAL_b3a46682_4_k_cu_46a5fd204cuda3std3__420unreachable_sentinelE
	.align		8
        /*0060*/ 	.dword	_ZN34_INTERNAL_b3a46682_4_k_cu_46a5fd204cuda3std3__47nulloptE
	.align		8
        /*0068*/ 	.dword	_ZN34_INTERNAL_b3a46682_4_k_cu_46a5fd204cuda3std3__48unexpectE
	.align		8
        /*0070*/ 	.dword	_ZN34_INTERNAL_b3a46682_4_k_cu_46a5fd204cuda3std6ranges3__45__cpo4swapE
	.align		8
        /*0078*/ 	.dword	_ZN34_INTERNAL_b3a46682_4_k_cu_46a5fd204cuda3std6ranges3__45__cpo9iter_moveE
	.align		8
        /*0080*/ 	.dword	_ZN34_INTERNAL_b3a46682_4_k_cu_46a5fd204cuda3std6ranges3__45__cpo5beginE
	.align		8
        /*0088*/ 	.dword	_ZN34_INTERNAL_b3a46682_4_k_cu_46a5fd204cuda3std6ranges3__45__cpo3endE
	.align		8
        /*0090*/ 	.dword	_ZN34_INTERNAL_b3a46682_4_k_cu_46a5fd204cuda3std6ranges3__45__cpo6cbeginE
	.align		8
        /*0098*/ 	.dword	_ZN34_INTERNAL_b3a46682_4_k_cu_46a5fd204cuda3std6ranges3__45__cpo4cendE
	.align		8
        /*00a0*/ 	.dword	_ZN34_INTERNAL_b3a46682_4_k_cu_46a5fd204cuda3std6ranges3__45__cpo7advanceE
	.align		8
        /*00a8*/ 	.dword	_ZN34_INTERNAL_b3a46682_4_k_cu_46a5fd204cuda3std6ranges3__45__cpo9iter_swapE
	.align		8
        /*00b0*/ 	.dword	_ZN34_INTERNAL_b3a46682_4_k_cu_46a5fd204cuda3std6ranges3__45__cpo4nextE
	.align		8
        /*00b8*/ 	.dword	_ZN34_INTERNAL_b3a46682_4_k_cu_46a5fd204cuda3std6ranges3__45__cpo4prevE
	.align		8
        /*00c0*/ 	.dword	_ZN34_INTERNAL_b3a46682_4_k_cu_46a5fd204cuda3std6ranges3__45__cpo4dataE
	.align		8
        /*00c8*/ 	.dword	_ZN34_INTERNAL_b3a46682_4_k_cu_46a5fd204cuda3std6ranges3__45__cpo5cdataE
	.align		8
        /*00d0*/ 	.dword	_ZN34_INTERNAL_b3a46682_4_k_cu_46a5fd204cuda3std6ranges3__45__cpo4sizeE
	.align		8
        /*00d8*/ 	.dword	_ZN34_INTERNAL_b3a46682_4_k_cu_46a5fd204cuda3std6ranges3__45__cpo5ssizeE
	.align		8
        /*00e0*/ 	.dword	_ZN34_INTERNAL_b3a46682_4_k_cu_46a5fd204cuda3std6ranges3__45__cpo8distanceE
	.align		8
        /*00e8*/ 	.dword	_ZN34_INTERNAL_b3a46682_4_k_cu_46a5fd206thrust24THRUST_300001_SM_1000_NS8cuda_cub3parE
	.align		8
        /*00f0*/ 	.dword	_ZN34_INTERNAL_b3a46682_4_k_cu_46a5fd206thrust24THRUST_300001_SM_1000_NS8cuda_cub10par_nosyncE
	.align		8
        /*00f8*/ 	.dword	_ZN34_INTERNAL_b3a46682_4_k_cu_46a5fd206thrust24THRUST_300001_SM_1000_NS6system6detail10sequential3seqE
	.align		8
        /*0100*/ 	.dword	_ZN34_INTERNAL_b3a46682_4_k_cu_46a5fd206thrust24THRUST_300001_SM_1000_NS12placeholders2_1E
	.align		8
        /*0108*/ 	.dword	_ZN34_INTERNAL_b3a46682_4_k_cu_46a5fd206thrust24THRUST_300001_SM_1000_NS12placeholders2_2E
	.align		8
        /*0110*/ 	.dword	_ZN34_INTERNAL_b3a46682_4_k_cu_46a5fd206thrust24THRUST_300001_SM_1000_NS12placeholders2_3E
	.align		8
        /*0118*/ 	.dword	_ZN34_INTERNAL_b3a46682_4_k_cu_46a5fd206thrust24THRUST_300001_SM_1000_NS12placeholders2_4E
	.align		8
        /*0120*/ 	.dword	_ZN34_INTERNAL_b3a46682_4_k_cu_46a5fd206thrust24THRUST_300001_SM_1000_NS12placeholders2_5E
	.align		8
        /*0128*/ 	.dword	_ZN34_INTERNAL_b3a46682_4_k_cu_46a5fd206thrust24THRUST_300001_SM_1000_NS12placeholders2_6E
	.align		8
        /*0130*/ 	.dword	_ZN34_INTERNAL_b3a46682_4_k_cu_46a5fd206thrust24THRUST_300001_SM_1000_NS12placeholders2_7E
	.align		8
        /*0138*/ 	.dword	_ZN34_INTERNAL_b3a46682_4_k_cu_46a5fd206thrust24THRUST_300001_SM_1000_NS12placeholders2_8E
	.align		8
        /*0140*/ 	.dword	_ZN34_INTERNAL_b3a46682_4_k_cu_46a5fd206thrust24THRUST_300001_SM_1000_NS12placeholders2_9E
	.align		8
        /*0148*/ 	.dword	_ZN34_INTERNAL_b3a46682_4_k_cu_46a5fd206thrust24THRUST_300001_SM_1000_NS12placeholders3_10E
	.align		8
        /*0150*/ 	.dword	_ZN34_INTERNAL_b3a46682_4_k_cu_46a5fd206thrust24THRUST_300001_SM_1000_NS3seqE


//--------------------- .text._ZN3cub18CUB_300001_SM_10006detail11EmptyKernelIvEEvv --------------------------
	.section	.text._ZN3cub18CUB_300001_SM_10006detail11EmptyKernelIvEEvv,"ax",@progbits
	.align	128
        .global         _ZN3cub18CUB_300001_SM_10006detail11EmptyKernelIvEEvv
        .type           _ZN3cub18CUB_300001_SM_10006detail11EmptyKernelIvEEvv,@function
        .size           _ZN3cub18CUB_300001_SM_10006detail11EmptyKernelIvEEvv,(.L_x_3 - _ZN3cub18CUB_300001_SM_10006detail11EmptyKernelIvEEvv)
        .other          _ZN3cub18CUB_300001_SM_10006detail11EmptyKernelIvEEvv,@"STO_CUDA_ENTRY STV_DEFAULT"
_ZN3cub18CUB_300001_SM_10006detail11EmptyKernelIvEEvv:
.text._ZN3cub18CUB_300001_SM_10006detail11EmptyKernelIvEEvv:
[----:B------:R-:W-:Y:S01]  /*0000*/  LDC R1, c[0x0][0x37c] ;  /* 0x0000df00ff017b82 */ /* 0x000fe20000000800 */
[----:B------:R-:W-:Y:S05]  /*0010*/  EXIT ;  /* 0x000000000000794d */ /* 0x000fea0003800000 */
.L_x_0:
[----:B------:R-:W-:-:S00]  /*0020*/  BRA `(.L_x_0) ;  /* 0xfffffffc00fc7947 */ /* 0x000fc0000383ffff */
[----:B------:R-:W-:-:S00]  /*0030*/  NOP ;  /* 0x0000000000007918 */ /* 0x000fc00000000000 */
        /* <DEDUP_REMOVED lines=12> */
.L_x_3:


//--------------------- .text._Z7kernel1P6__halfiS0_ --------------------------
	.section	.text._Z7kernel1P6__halfiS0_,"ax",@progbits
	.align	128
        .global         _Z7kernel1P6__halfiS0_
        .type           _Z7kernel1P6__halfiS0_,@function
        .size           _Z7kernel1P6__halfiS0_,(.L_x_4 - _Z7kernel1P6__halfiS0_)
        .other          _Z7kernel1P6__halfiS0_,@"STO_CUDA_ENTRY STV_DEFAULT"
_Z7kernel1P6__halfiS0_:
.text._Z7kernel1P6__halfiS0_:
[----:B------:R-:W-:Y:S01]  /*0000*/  LDC R1, c[0x0][0x37c] ;  /* 0x0000df00ff017b82 */ /* 0x000fe20000000800 */
[----:B------:R-:W0:Y:S07]  /*0010*/  S2R R0, SR_TID.X ;  /* 0x0000000000007919 */ /* 0x000e2e0000002100 */
[----:B------:R-:W0:Y:S01]  /*0020*/  S2UR UR4, SR_CTAID.X ;  /* 0x00000000000479c3 */ /* 0x000e220000002500 */
[----:B------:R-:W1:Y:S07]  /*0030*/  LDCU UR5, c[0x0][0x388] ;  /* 0x00007100ff0577ac */ /* 0x000e6e0008000800 */
[----:B------:R-:W0:Y:S02]  /*0040*/  LDC R15, c[0x0][0x360] ;  /* 0x0000d800ff0f7b82 */ /* 0x000e240000000800 */
[----:B0-----:R-:W-:-:S05]  /*0050*/  IMAD R0, R15, UR4, R0 ;  /* 0x000000040f007c24 */ /* 0x001fca000f8e0200 */
[----:B------:R-:W-:-:S04]  /*0060*/  SHF.L.U32 R0, R0, 0x3, RZ ;  /* 0x0000000300007819 */ /* 0x000fc800000006ff */
[----:B-1----:R-:W-:-:S13]  /*0070*/  ISETP.GE.AND P0, PT, R0, UR5, PT ;  /* 0x0000000500007c0c */ /* 0x002fda000bf06270 */
[----:B------:R-:W-:Y:S05]  /*0080*/  @P0 EXIT ;  /* 0x000000000000094d */ /* 0x000fea0003800000 */
[----:B------:R-:W0:Y:S01]  /*0090*/  LDC.64 R10, c[0x0][0x390] ;  /* 0x0000e400ff0a7b82 */ /* 0x000e220000000a00 */
[----:B------:R-:W1:Y:S01]  /*00a0*/  LDCU UR4, c[0x0][0x370] ;  /* 0x00006e00ff0477ac */ /* 0x000e620008000800 */
[----:B------:R-:W2:Y:S06]  /*00b0*/  LDCU.64 UR6, c[0x0][0x358] ;  /* 0x00006b00ff0677ac */ /* 0x000eac0008000a00 */
[----:B------:R-:W3:Y:S01]  /*00c0*/  LDC.64 R12, c[0x0][0x380] ;  /* 0x0000e000ff0c7b82 */ /* 0x000ee20000000a00 */
[----:B-1----:R-:W-:-:S07]  /*00d0*/  IMAD R15, R15, UR4, RZ ;  /* 0x000000040f0f7c24 */ /* 0x002fce000f8e02ff */
.L_x_1:
[----:B0-----:R-:W-:-:S05]  /*00e0*/  IMAD.WIDE R2, R0, 0x2, R10 ;  /* 0x0000000200027825 */ /* 0x001fca00078e020a */
[----:B-12---:R-:W2:Y:S04]  /*00f0*/  LDG.E.64 R6, desc[UR6][R2.64+0x8] ;  /* 0x0000080602067981 */ /* 0x006ea8000c1e1b00 */
[----:B------:R-:W2:Y:S01]  /*0100*/  LDG.E R5, desc[UR6][R2.64+0x4] ;  /* 0x0000040602057981 */ /* 0x000ea2000c1e1900 */
[----:B---3--:R-:W-:Y:S01]  /*0110*/  IMAD.WIDE R8, R0, 0x2, R12 ;  /* 0x0000000200087825 */ /* 0x008fe200078e020c */
[----:B------:R-:W-:-:S04]  /*0120*/  LEA R0, R15, R0, 0x3 ;  /* 0x000000000f007211 */ /* 0x000fc800078e18ff */
[----:B------:R-:W-:Y:S01]  /*0130*/  ISETP.GE.AND P0, PT, R0, UR5, PT ;  /* 0x0000000500007c0c */ /* 0x000fe2000bf06270 */
[----:B--2---:R-:W-:-:S05]  /*0140*/  FADD R4, R5, R7 ;  /* 0x0000000705047221 */ /* 0x004fca0000000000 */
[----:B------:R1:W-:Y:S07]  /*0150*/  STG.E.128 desc[UR6][R8.64], R4 ;  /* 0x0000000408007986 */ /* 0x0003ee000c101d06 */
[----:B------:R-:W-:Y:S05]  /*0160*/  @!P0 BRA `(.L_x_1) ;  /* 0xfffffffc00dc8947 */ /* 0x000fea000383ffff */
[----:B------:R-:W-:Y:S05]  /*0170*/  EXIT ;  /* 0x000000000000794d */ /* 0x000fea0003800000 */
.L_x_2:
        /* <DEDUP_REMOVED lines=16> */
.L_x_4:


//--------------------- .nv.shared.reserved.0     --------------------------
	.section	.nv.shared.reserved.0,"aw",@nobits
	.weak		__nv_reservedSMEM_offset_0_alias
	.size		__nv_reservedSMEM_offset_0_alias, 0, 64
	.other		__nv_reservedSMEM_offset_0_alias,@"STO_CUDA_RESERVED_SHARED STV_DEFAULT"
__nv_reservedSMEM_offset_0_alias:
	.zero		0
	.zero		64


//--------------------- .nv.global                --------------------------
	.section	.nv.global,"aw",@nobits
.nv.global:
	.type		_ZN34_INTERNAL_b3a46682_4_k_cu_46a5fd206thrust24THRUST_300001_SM_1000_NS3seqE,@object
	.size		_ZN34_INTERNAL_b3a46682_4_k_cu_46a5fd206thrust24THRUST_300001_SM_1000_NS3seqE,(_ZN34_INTERNAL_b3a46682_4_k_cu_46a5fd204cuda3std3__48in_placeE - _ZN34_INTERNAL_b3a46682_4_k_cu_46a5fd206thrust24THRUST_300001_SM_1000_NS3seqE)
_ZN34_INTERNAL_b3a46682_4_k_cu_46a5fd206thrust24THRUST_300001_SM_1000_NS3seqE:
	.zero		1
	.type		_ZN34_INTERNAL_b3a46682_4_k_cu_46a5fd204cuda3std3__48in_placeE,@object
	.size		_ZN34_INTERNAL_b3a46682_4_k_cu_46a5fd204cuda3std3__48in_placeE,(_ZN34_INTERNAL_b3a46682_4_k_cu_46a5fd204cuda3std6ranges3__45__cpo4sizeE - _ZN34_INTERNAL_b3a46682_4_k_cu_46a5fd204cuda3std3__48in_placeE)
_ZN34_INTERNAL_b3a46682_4_k_cu_46a5fd204cuda3std3__48in_placeE:
	.zero		1
	.type		_ZN34_INTERNAL_b3a46682_4_k_cu_46a5fd204cuda3std6ranges3__45__cpo4sizeE,@object
	.size		_ZN34_INTERNAL_b3a46682_4_k_cu_46a5fd204cuda3std6ranges3__45__cpo4sizeE,(_ZN34_INTERNAL_b3a46682_4_k_cu_46a5fd206thrust24THRUST_300001_SM_1000_NS12placeholders2_3E - _ZN34_INTERNAL_b3a46682_4_k_cu_46a5fd204cuda3std6ranges3__45__cpo4sizeE)
_ZN34_INTERNAL_b3a46682_4_k_cu_46a5fd204cuda3std6ranges3__45__cpo4sizeE:
	.zero		1
	.type		_ZN34_INTERNAL_b3a46682_4_k_cu_46a5fd206thrust24THRUST_300001_SM_1000_NS12placeholders2_3E,@object
	.size		_ZN34_INTERNAL_b3a46682_4_k_cu_46a5fd206thrust24THRUST_300001_SM_1000_NS12placeholders2_3E,(_ZN34_INTERNAL_b3a46682_4_k_cu_46a5fd204cuda3std3__45__cpo6cbeginE - _ZN34_INTERNAL_b3a46682_4_k_cu_46a5fd206thrust24THRUST_300001_SM_1000_NS12placeholders2_3E)
_ZN34_INTERNAL_b3a46682_4_k_cu_46a5fd206thrust24THRUST_300001_SM_1000_NS12placeholders2_3E:
	.zero		1
	.type		_ZN34_INTERNAL_b3a46682_4_k_cu_46a5fd204cuda3std3__45__cpo6cbeginE,@object
	.size		_ZN34_INTERNAL_b3a46682_4_k_cu_46a5fd204cuda3std3__45__cpo6cbeginE,(_ZN34_INTERNAL_b3a46682_4_k_cu_46a5fd204cuda3std6ranges3__45__cpo6cbeginE - _ZN34_INTERNAL_b3a46682_4_k_cu_46a5fd204cuda3std3__45__cpo6cbeginE)
_ZN34_INTERNAL_b3a46682_4_k_cu_46a5fd204cuda3std3__45__cpo6cbeginE:
	.zero		1
	.type		_ZN34_INTERNAL_b3a46682_4_k_cu_46a5fd204cuda3std6ranges3__45__cpo6cbeginE,@object
	.size		_ZN34_INTERNAL_b3a46682_4_k_cu_46a5fd204cuda3std6ranges3__45__cpo6cbeginE,(_ZN34_INTERNAL_b3a46682_4_k_cu_46a5fd206thrust24THRUST_300001_SM_1000_NS12placeholders2_7E - _ZN34_INTERNAL_b3a46682_4_k_cu_46a5fd204cuda3std6ranges3__45__cpo6cbeginE)
_ZN34_INTERNAL_b3a46682_4_k_cu_46a5fd204cuda3std6ranges3__45__cpo6cbeginE:
	.zero		1
	.type		_ZN34_INTERNAL_b3a46682_4_k_cu_46a5fd206thrust24THRUST_300001_SM_1000_NS12placeholders2_7E,@object
	.size		_ZN34_INTERNAL_b3a46682_4_k_cu_46a5fd206thrust24THRUST_300001_SM_1000_NS12placeholders2_7E,(_ZN34_INTERNAL_b3a46682_4_k_cu_46a5fd204cuda3std3__45__cpo7crbeginE - _ZN34_INTERNAL_b3a46682_4_k_cu_46a5fd206thrust24THRUST_300001_SM_1000_NS12placeholders2_7E)
_ZN34_INTERNAL_b3a46682_4_k_cu_46a5fd206thrust24THRUST_300001_SM_1000_NS12placeholders2_7E:
	.zero		1
	.type		_ZN34_INTERNAL_b3a46682_4_k_cu_46a5fd204cuda3std3__45__cpo7crbeginE,@object
	.size		_ZN34_INTERNAL_b3a46682_4_k_cu_46a5fd204cuda3std3__45__cpo7crbeginE,(_ZN34_INTERNAL_b3a46682_4_k_cu_46a5fd204cuda3std6ranges3__45__cpo4nextE - _ZN34_INTERNAL_b3a46682_4_k_cu_46a5fd204cuda3std3__45__cpo7crbeginE)
_ZN34_INTERNAL_b3a46682_4_k_cu_46a5fd204cuda3std3__45__cpo7crbeginE:
	.zero		1
	.type		_ZN34_INTERNAL_b3a46682_4_k_cu_46a5fd204cuda3std6ranges3__45__cpo4nextE,@object
	.size		_ZN34_INTERNAL_b3a46682_4_k_cu_46a5fd204cuda3std6ranges3__45__cpo4nextE,(_ZN34_INTERNAL_b3a46682_4_k_cu_46a5fd204cuda3std6ranges3__45__cpo4swapE - _ZN34_INTERNAL_b3a46682_4_k_cu_46a5fd204cuda3std6ranges3__45__cpo4nextE)
_ZN34_INTERNAL_b3a46682_4_k_cu_46a5fd204cuda3std6ranges3__45__cpo4nextE:
	.zero		1
	.type		_ZN34_INTERNAL_b3a46682_4_k_cu_46a5fd204cuda3std6ranges3__45__cpo4swapE,@object
	.size		_ZN34_INTERNAL_b3a46682_4_k_cu_46a5fd204cuda3std6ranges3__45__cpo4swapE,(_ZN34_INTERNAL_b3a46682_4_k_cu_46a5fd206thrust24THRUST_300001_SM_1000_NS8cuda_cub10par_nosyncE - _ZN34_INTERNAL_b3a46682_4_k_cu_46a5fd204cuda3std6ranges3__45__cpo4swapE)
_ZN34_INTERNAL_b3a46682_4_k_cu_46a5fd204cuda3std6ranges3__45__cpo4swapE:
	.zero		1
	.type		_ZN34_INTERNAL_b3a46682_4_k_cu_46a5fd206thrust24THRUST_300001_SM_1000_NS8cuda_cub10par_nosyncE,@object
	.size		_ZN34_INTERNAL_b3a46682_4_k_cu_46a5fd206thrust24THRUST_300001_SM_1000_NS8cuda_cub10par_nosyncE,(_ZN34_INTERNAL_b3a46682_4_k_cu_46a5fd206thrust24THRUST_300001_SM_1000_NS12placeholders2_9E - _ZN34_INTERNAL_b3a46682_4_k_cu_46a5fd206thrust24THRUST_300001_SM_1000_NS8cuda_cub10par_nosyncE)
_ZN34_INTERNAL_b3a46682_4_k_cu_46a5fd206thrust24THRUST_300001_SM_1000_NS8cuda_cub10par_nosyncE:
	.zero		1
	.type		_ZN34_INTERNAL_b3a46682_4_k_cu_46a5fd206thrust24THRUST_300001_SM_1000_NS12placeholders2_9E,@object
	.size		_ZN34_INTERNAL_b3a46682_4_k_cu_46a5fd206thrust24THRUST_300001_SM_1000_NS12placeholders2_9E,(_ZN34_INTERNAL_b3a46682_4_k_cu_46a5fd204cuda3std3__436_GLOBAL__N__b3a46682_4_k_cu_46a5fd206ignoreE - _ZN34_INTERNAL_b3a46682_4_k_cu_46a5fd206thrust24THRUST_300001_SM_1000_NS12placeholders2_9E)
_ZN34_INTERNAL_b3a46682_4_k_cu_46a5fd206thrust24THRUST_300001_SM_1000_NS12placeholders2_9E:
	.zero		1
	.type		_ZN34_INTERNAL_b3a46682_4_k_cu_46a5fd204cuda3std3__436_GLOBAL__N__b3a46682_4_k_cu_46a5fd206ignoreE,@object
	.size		_ZN34_INTERNAL_b3a46682_4_k_cu_46a5fd204cuda3std3__436_GLOBAL__N__b3a46682_4_k_cu_46a5fd206ignoreE,(_ZN34_INTERNAL_b3a46682_4_k_cu_46a5fd204cuda3std6ranges3__45__cpo4dataE - _ZN34_INTERNAL_b3a46682_4_k_cu_46a5fd204cuda3std3__436_GLOBAL__N__b3a46682_4_k_cu_46a5fd206ignoreE)
_ZN34_INTERNAL_b3a46682_4_k_cu_46a5fd204cuda3std3__436_GLOBAL__N__b3a46682_4_k_cu_46a5fd206ignoreE:
	.zero		1
	.type		_ZN34_INTERNAL_b3a46682_4_k_cu_46a5fd204cuda3std6ranges3__45__cpo4dataE,@object
	.size		_ZN34_INTERNAL_b3a46682_4_k_cu_46a5fd204cuda3std6ranges3__45__cpo4dataE,(_ZN34_INTERNAL_b3a46682_4_k_cu_46a5fd206thrust24THRUST_300001_SM_1000_NS12placeholders2_1E - _ZN34_INTERNAL_b3a46682_4_k_cu_46a5fd204cuda3std6ranges3__45__cpo4dataE)
_ZN34_INTERNAL_b3a46682_4_k_cu_46a5fd204cuda3std6ranges3__45__cpo4dataE:
	.zero		1
	.type		_ZN34_INTERNAL_b3a46682_4_k_cu_46a5fd206thrust24THRUST_300001_SM_1000_NS12placeholders2_1E,@object
	.size		_ZN34_INTERNAL_b3a46682_4_k_cu_46a5fd206thrust24THRUST_300001_SM_1000_NS12placeholders2_1E,(_ZN34_INTERNAL_b3a46682_4_k_cu_46a5fd204cuda3std3__45__cpo5beginE - _ZN34_INTERNAL_b3a46682_4_k_cu_46a5fd206thrust24THRUST_300001_SM_1000_NS12placeholders2_1E)
_ZN34_INTERNAL_b3a46682_4_k_cu_46a5fd206thrust24THRUST_300001_SM_1000_NS12placeholders2_1E:
	.zero		1
	.type		_ZN34_INTERNAL_b3a46682_4_k_cu_46a5fd204cuda3std3__45__cpo5beginE,@object
	.size		_ZN34_INTERNAL_b3a46682_4_k_cu_46a5fd204cuda3std3__45__cpo5beginE,(_ZN34_INTERNAL_b3a46682_4_k_cu_46a5fd204cuda3std6ranges3__45__cpo5beginE - _ZN34_INTERNAL_b3a46682_4_k_cu_46a5fd204cuda3std3__45__cpo5beginE)
_ZN34_INTERNAL_b3a46682_4_k_cu_46a5fd204cuda3std3__45__cpo5beginE:
	.zero		1
	.type		_ZN34_INTERNAL_b3a46682_4_k_cu_46a5fd204cuda3std6ranges3__45__cpo5beginE,@object
	.size		_ZN34_INTERNAL_b3a46682_4_k_cu_46a5fd204cuda3std6ranges3__45__cpo5beginE,(_ZN34_INTERNAL_b3a46682_4_k_cu_46a5fd206thrust24THRUST_300001_SM_1000_NS12placeholders2_5E - _ZN34_INTERNAL_b3a46682_4_k_cu_46a5fd204cuda3std6ranges3__45__cpo5beginE)
_ZN34_INTERNAL_b3a46682_4_k_cu_46a5fd204cuda3std6ranges3__45__cpo5beginE:
	.zero		1
	.type		_ZN34_INTERNAL_b3a46682_4_k_cu_46a5fd206thrust24THRUST_300001_SM_1000_NS12placeholders2_5E,@object
	.size		_ZN34_INTERNAL_b3a46682_4_k_cu_46a5fd206thrust24THRUST_300001_SM_1000_NS12placeholders2_5E,(_ZN34_INTERNAL_b3a46682_4_k_cu_46a5fd204cuda3std3__45__cpo6rbeginE - _ZN34_INTERNAL_b3a46682_4_k_cu_46a5fd206thrust24THRUST_300001_SM_1000_NS12placeholders2_5E)
_ZN34_INTERNAL_b3a46682_4_k_cu_46a5fd206thrust24THRUST_300001_SM_1000_NS12placeholders2_5E:
	.zero		1
	.type		_ZN34_INTERNAL_b3a46682_4_k_cu_46a5fd204cuda3std3__45__cpo6rbeginE,@object
	.size		_ZN34_INTERNAL_b3a46682_4_k_cu_46a5fd204cuda3std3__45__cpo6rbeginE,(_ZN34_INTERNAL_b3a46682_4_k_cu_46a5fd204cuda3std6ranges3__45__cpo7advanceE - _ZN34_INTERNAL_b3a46682_4_k_cu_46a5fd204cuda3std3__45__cpo6rbeginE)
_ZN34_INTERNAL_b3a46682_4_k_cu_46a5fd204cuda3std3__45__cpo6rbeginE:
	.zero		1
	.type		_ZN34_INTERNAL_b3a46682_4_k_cu_46a5fd204cuda3std6ranges3__45__cpo7advanceE,@object
	.size		_ZN34_INTERNAL_b3a46682_4_k_cu_46a5fd204cuda3std6ranges3__45__cpo7advanceE,(_ZN34_INTERNAL_b3a46682_4_k_cu_46a5fd204cuda3std3__47nulloptE - _ZN34_INTERNAL_b3a46682_4_k_cu_46a5fd204cuda3std6ranges3__45__cpo7advanceE)
_ZN34_INTERNAL_b3a46682_4_k_cu_46a5fd204cuda3std6ranges3__45__cpo7advanceE:
	.zero		1
	.type		_ZN34_INTERNAL_b3a46682_4_k_cu_46a5fd204cuda3std3__47nulloptE,@object
	.size		_ZN34_INTERNAL_b3a46682_4_k_cu_46a5fd204cuda3std3__47nulloptE,(_ZN34_INTERNAL_b3a46682_4_k_cu_46a5fd204cuda3std6ranges3__45__cpo8distanceE - _ZN34_INTERNAL_b3a46682_4_k_cu_46a5fd204cuda3std3__47nulloptE)
_ZN34_INTERNAL_b3a46682_4_k_cu_46a5fd204cuda3std3__47nulloptE:
	.zero		1
	.type		_ZN34_INTERNAL_b3a46682_4_k_cu_46a5fd204cuda3std6ranges3__45__cpo8distanceE,@object
	.size		_ZN34_INTERNAL_b3a46682_4_k_cu_46a5fd204cuda3std6ranges3__45__cpo8distanceE,(_ZN34_INTERNAL_b3a46682_4_k_cu_46a5fd206thrust24THRUST_300001_SM_1000_NS12placeholders3_10E - _ZN34_INTERNAL_b3a46682_4_k_cu_46a5fd204cuda3std6ranges3__45__cpo8distanceE)
_ZN34_INTERNAL_b3a46682_4_k_cu_46a5fd204cuda3std6ranges3__45__cpo8distanceE:
	.zero		1
	.type		_ZN34_INTERNAL_b3a46682_4_k_cu_46a5fd206thrust24THRUST_300001_SM_1000_NS12placeholders3_10E,@object
	.size		_ZN34_INTERNAL_b3a46682_4_k_cu_46a5fd206thrust24THRUST_300001_SM_1000_NS12placeholders3_10E,(_ZN34_INTERNAL_b3a46682_4_k_cu_46a5fd204cuda3std3__419piecewise_constructE - _ZN34_INTERNAL_b3a46682_4_k_cu_46a5fd206thrust24THRUST_300001_SM_1000_NS12placeholders3_10E)
_ZN34_INTERNAL_b3a46682_4_k_cu_46a5fd206thrust24THRUST_300001_SM_1000_NS12placeholders3_10E:
	.zero		1
	.type		_ZN34_INTERNAL_b3a46682_4_k_cu_46a5fd204cuda3std3__419piecewise_constructE,@object
	.size		_ZN34_INTERNAL_b3a46682_4_k_cu_46a5fd204cuda3std3__419piecewise_constructE,(_ZN34_INTERNAL_b3a46682_4_k_cu_46a5fd204cuda3std6ranges3__45__cpo5cdataE - _ZN34_INTERNAL_b3a46682_4_k_cu_46a5fd204cuda3std3__419piecewise_constructE)
_ZN34_INTERNAL_b3a46682_4_k_cu_46a5fd204cuda3std3__419piecewise_constructE:
	.zero		1
	.type		_ZN34_INTERNAL_b3a46682_4_k_cu_46a5fd204cuda3std6ranges3__45__cpo5cdataE,@object
	.size		_ZN34_INTERNAL_b3a46682_4_k_cu_46a5fd204cuda3std6ranges3__45__cpo5cdataE,(_ZN34_INTERNAL_b3a46682_4_k_cu_46a5fd206thrust24THRUST_300001_SM_1000_NS12placeholders2_2E - _ZN34_INTERNAL_b3a46682_4_k_cu_46a5fd204cuda3std6ranges3__45__cpo5cdataE)
_ZN34_INTERNAL_b3a46682_4_k_cu_46a5fd204cuda3std6ranges3__45__cpo5cdataE:
	.zero		1
	.type		_ZN34_INTERNAL_b3a46682_4_k_cu_46a5fd206thrust24THRUST_300001_SM_1000_NS12placeholders2_2E,@object
	.size		_ZN34_INTERNAL_b3a46682_4_k_cu_46a5fd206thrust24THRUST_300001_SM_1000_NS12placeholders2_2E,(_ZN34_INTERNAL_b3a46682_4_k_cu_46a5fd204cuda3std3__45__cpo3endE - _ZN34_INTERNAL_b3a46682_4_k_cu_46a5fd206thrust24THRUST_300001_SM_1000_NS12placeholders2_2E)
_ZN34_INTERNAL_b3a46682_4_k_cu_46a5fd206thrust24THRUST_300001_SM_1000_NS12placeholders2_2E:
	.zero		1
	.type		_ZN34_INTERNAL_b3a46682_4_k_cu_46a5fd204cuda3std3__45__cpo3endE,@object
	.size		_ZN34_INTERNAL_b3a46682_4_k_cu_46a5fd204cuda3std3__45__cpo3endE,(_ZN34_INTERNAL_b3a46682_4_k_cu_46a5fd204cuda3std6ranges3__45__cpo3endE - _ZN34_INTERNAL_b3a46682_4_k_cu_46a5fd204cuda3std3__45__cpo3endE)
_ZN34_INTERNAL_b3a46682_4_k_cu_46a5fd204cuda3std3__45__cpo3endE:
	.zero		1
	.type		_ZN34_INTERNAL_b3a46682_4_k_cu_46a5fd204cuda3std6ranges3__45__cpo3endE,@object
	.size		_ZN34_INTERNAL_b3a46682_4_k_cu_46a5fd204cuda3std6ranges3__45__cpo3endE,(_ZN34_INTERNAL_b3a46682_4_k_cu_46a5fd206thrust24THRUST_300001_SM_1000_NS12placeholders2_6E - _ZN34_INTERNAL_b3a46682_4_k_cu_46a5fd204cuda3std6ranges3__45__cpo3endE)
_ZN34_INTERNAL_b3a46682_4_k_cu_46a5fd204cuda3std6ranges3__45__cpo3endE:
	.zero		1
	.type		_ZN34_INTERNAL_b3a46682_4_k_cu_46a5fd206thrust24THRUST_300001_SM_1000_NS12placeholders2_6E,@object
	.size		_ZN34_INTERNAL_b3a46682_4_k_cu_46a5fd206thrust24THRUST_300001_SM_1000_NS12placeholders2_6E,(_ZN34_INTERNAL_b3a46682_4_k_cu_46a5fd204cuda3std3__45__cpo4rendE - _ZN34_INTERNAL_b3a46682_4_k_cu_46a5fd206thrust24THRUST_300001_SM_1000_NS12placeholders2_6E)
_ZN34_INTERNAL_b3a46682_4_k_cu_46a5fd206thrust24THRUST_300001_SM_1000_NS12placeholders2_6E:
	.zero		1
	.type		_ZN34_INTERNAL_b3a46682_4_k_cu_46a5fd204cuda3std3__45__cpo4rendE,@object
	.size		_ZN34_INTERNAL_b3a46682_4_k_cu_46a5fd204cuda3std3__45__cpo4rendE,(_ZN34_INTERNAL_b3a46682_4_k_cu_46a5fd204cuda3std6ranges3__45__cpo9iter_swapE - _ZN34_INTERNAL_b3a46682_4_k_cu_46a5fd204cuda3std3__45__cpo4rendE)
_ZN34_INTERNAL_b3a46682_4_k_cu_46a5fd204cuda3std3__45__cpo4rendE:
	.zero		1
	.type		_ZN34_INTERNAL_b3a46682_4_k_cu_46a5fd204cuda3std6ranges3__45__cpo9iter_swapE,@object
	.size		_ZN34_INTERNAL_b3a46682_4_k_cu_46a5fd204cuda3std6ranges3__45__cpo9iter_swapE,(_ZN34_INTERNAL_b3a46682_4_k_cu_46a5fd204cuda3std3__48unexpectE - _ZN34_INTERNAL_b3a46682_4_k_cu_46a5fd204cuda3std6ranges3__45__cpo9iter_swapE)
_ZN34_INTERNAL_b3a46682_4_k_cu_46a5fd204cuda3std6ranges3__45__cpo9iter_swapE:
	.zero		1
	.type		_ZN34_INTERNAL_b3a46682_4_k_cu_46a5fd204cuda3std3__48unexpectE,@object
	.size		_ZN34_INTERNAL_b3a46682_4_k_cu_46a5fd204cuda3std3__48unexpectE,(_ZN34_INTERNAL_b3a46682_4_k_cu_46a5fd206thrust24THRUST_300001_SM_1000_NS8cuda_cub3parE - _ZN34_INTERNAL_b3a46682_4_k_cu_46a5fd204cuda3std3__48unexpectE)
_ZN34_INTERNAL_b3a46682_4_k_cu_46a5fd204cuda3std3__48unexpectE:
	.zero		1
	.type		_ZN34_INTERNAL_b3a46682_4_k_cu_46a5fd206thrust24THRUST_300001_SM_1000_NS8cuda_cub3parE,@object
	.size		_ZN34_INTERNAL_b3a46682_4_k_cu_46a5fd206thrust24THRUST_300001_SM_1000_NS8cuda_cub3parE,(_ZN34_INTERNAL_b3a46682_4_k_cu_46a5fd206thrust24THRUST_300001_SM_1000_NS12placeholders2_4E - _ZN34_INTERNAL_b3a46682_4_k_cu_46a5fd206thrust24THRUST_300001_SM_1000_NS8cuda_cub3parE)
_ZN34_INTERNAL_b3a46682_4_k_cu_46a5fd206thrust24THRUST_300001_SM_1000_NS8cuda_cub3parE:
	.zero		1
	.type		_ZN34_INTERNAL_b3a46682_4_k_cu_46a5fd206thrust24THRUST_300001_SM_1000_NS12placeholders2_4E,@object
	.size		_ZN34_INTERNAL_b3a46682_4_k_cu_46a5fd206thrust24THRUST_300001_SM_1000_NS12placeholders2_4E,(_ZN34_INTERNAL_b3a46682_4_k_cu_46a5fd204cuda3std3__45__cpo4cendE - _ZN34_INTERNAL_b3a46682_4_k_cu_46a5fd206thrust24THRUST_300001_SM_1000_NS12placeholders2_4E)
_ZN34_INTERNAL_b3a46682_4_k_cu_46a5fd206thrust24THRUST_300001_SM_1000_NS12placeholders2_4E:
	.zero		1
	.type		_ZN34_INTERNAL_b3a46682_4_k_cu_46a5fd204cuda3std3__45__cpo4cendE,@object
	.size		_ZN34_INTERNAL_b3a46682_4_k_cu_46a5fd204cuda3std3__45__cpo4cendE,(_ZN34_INTERNAL_b3a46682_4_k_cu_46a5fd204cuda3std6ranges3__45__cpo4cendE - _ZN34_INTERNAL_b3a46682_4_k_cu_46a5fd204cuda3std3__45__cpo4cendE)
_ZN34_INTERNAL_b3a46682_4_k_cu_46a5fd204cuda3std3__45__cpo4cendE:
	.zero		1
	.type		_ZN34_INTERNAL_b3a46682_4_k_cu_46a5fd204cuda3std6ranges3__45__cpo4cendE,@object
	.size		_ZN34_INTERNAL_b3a46682_4_k_cu_46a5fd204cuda3std6ranges3__45__cpo4cendE,(_ZN34_INTERNAL_b3a46682_4_k_cu_46a5fd204cuda3std3__420unreachable_sentinelE - _ZN34_INTERNAL_b3a46682_4_k_cu_46a5fd204cuda3std6ranges3__45__cpo4cendE)
_ZN34_INTERNAL_b3a46682_4_k_cu_46a5fd204cuda3std6ranges3__45__cpo4cendE:
	.zero		1
	.type		_ZN34_INTERNAL_b3a46682_4_k_cu_46a5fd204cuda3std3__420unreachable_sentinelE,@object
	.size		_ZN34_INTERNAL_b3a46682_4_k_cu_46a5fd204cuda3std3__420unreachable_sentinelE,(_ZN34_INTERNAL_b3a46682_4_k_cu_46a5fd204cuda3std6ranges3__45__cpo5ssizeE - _ZN34_INTERNAL_b3a46682_4_k_cu_46a5fd204cuda3std3__420unreachable_sentinelE)
_ZN34_INTERNAL_b3a46682_4_k_cu_46a5fd204cuda3std3__420unreachable_sentinelE:
	.zero		1
	.type		_ZN34_INTERNAL_b3a46682_4_k_cu_46a5fd204cuda3std6ranges3__45__cpo5ssizeE,@object
	.size		_ZN34_INTERNAL_b3a46682_4_k_cu_46a5fd204cuda3std6ranges3__45__cpo5ssizeE,(_ZN34_INTERNAL_b3a46682_4_k_cu_46a5fd206thrust24THRUST_300001_SM_1000_NS12placeholders2_8E - _ZN34_INTERNAL_b3a46682_4_k_cu_46a5fd204cuda3std6ranges3__45__cpo5ssizeE)
_ZN34_INTERNAL_b3a46682_4_k_cu_46a5fd204cuda3std6ranges3__45__cpo5ssizeE:
	.zero		1
	.type		_ZN34_INTERNAL_b3a46682_4_k_cu_46a5fd206thrust24THRUST_300001_SM_1000_NS12placeholders2_8E,@object
	.size		_ZN34_INTERNAL_b3a46682_4_k_cu_46a5fd206thrust24THRUST_300001_SM_1000_NS12placeholders2_8E,(_ZN34_INTERNAL_b3a46682_4_k_cu_46a5fd204cuda3std3__45__cpo5crendE - _ZN34_INTERNAL_b3a46682_4_k_cu_46a5fd206thrust24THRUST_300001_SM_1000_NS12placeholders2_8E)
_ZN34_INTERNAL_b3a46682_4_k_cu_46a5fd206thrust24THRUST_300001_SM_1000_NS12placeholders2_8E:
	.zero		1
	.type		_ZN34_INTERNAL_b3a46682_4_k_cu_46a5fd204cuda3std3__45__cpo5crendE,@object
	.size		_ZN34_INTERNAL_b3a46682_4_k_cu_46a5fd204cuda3std3__45__cpo5crendE,(_ZN34_INTERNAL_b3a46682_4_k_cu_46a5fd204cuda3std6ranges3__45__cpo4prevE - _ZN34_INTERNAL_b3a46682_4_k_cu_46a5fd204cuda3std3__45__cpo5crendE)
_ZN34_INTERNAL_b3a46682_4_k_cu_46a5fd204cuda3std3__45__cpo5crendE:
	.zero		1
	.type		_ZN34_INTERNAL_b3a46682_4_k_cu_46a5fd204cuda3std6ranges3__45__cpo4prevE,@object
	.size		_ZN34_INTERNAL_b3a46682_4_k_cu_46a5fd204cuda3std6ranges3__45__cpo4prevE,(_ZN34_INTERNAL_b3a46682_4_k_cu_46a5fd204cuda3std6ranges3__45__cpo9iter_moveE - _ZN34_INTERNAL_b3a46682_4_k_cu_46a5fd204cuda3std6ranges3__45__cpo4prevE)
_ZN34_INTERNAL_b3a46682_4_k_cu_46a5fd204cuda3std6ranges3__45__cpo4prevE:
	.zero		1
	.type		_ZN34_INTERNAL_b3a46682_4_k_cu_46a5fd204cuda3std6ranges3__45__cpo9iter_moveE,@object
	.size		_ZN34_INTERNAL_b3a46682_4_k_cu_46a5fd204cuda3std6ranges3__45__cpo9iter_moveE,(_ZN34_INTERNAL_b3a46682_4_k_cu_46a5fd206thrust24THRUST_300001_SM_1000_NS6system6detail10sequential3seqE - _ZN34_INTERNAL_b3a46682_4_k_cu_46a5fd204cuda3std6ranges3__45__cpo9iter_moveE)
_ZN34_INTERNAL_b3a46682_4_k_cu_46a5fd204cuda3std6ranges3__45__cpo9iter_moveE:
	.zero		1
	.type		_ZN34_INTERNAL_b3a46682_4_k_cu_46a5fd206thrust24THRUST_300001_SM_1000_NS6system6detail10sequential3seqE,@object
	.size		_ZN34_INTERNAL_b3a46682_4_k_cu_46a5fd206thrust24THRUST_300001_SM_1000_NS6system6detail10sequential3seqE,(.L_31 - _ZN34_INTERNAL_b3a46682_4_k_cu_46a5fd206thrust24THRUST_300001_SM_1000_NS6system6detail10sequential3seqE)
_ZN34_INTERNAL_b3a46682_4_k_cu_46a5fd206thrust24THRUST_300001_SM_1000_NS6system6detail10sequential3seqE:
	.zero		1
.L_31:


//--------------------- .nv.constant0._ZN3cub18CUB_300001_SM_10006detail11EmptyKernelIvEEvv --------------------------
	.section	.nv.constant0._ZN3cub18CUB_300001_SM_10006detail11EmptyKernelIvEEvv,"a",@progbits
	.sectionflags	@""
	.align	4
.nv.constant0._ZN3cub18CUB_300001_SM_10006detail11EmptyKernelIvEEvv:
	.zero		896


//--------------------- .nv.constant0._Z7kernel1P6__halfiS0_ --------------------------
	.section	.nv.constant0._Z7kernel1P6__halfiS0_,"a",@progbits
	.sectionflags	@""
	.align	4
.nv.constant0._Z7kernel1P6__halfiS0_:
	.zero		920


//--------------------- SYMBOLS --------------------------

	.type		.nv.reservedSmem.offset0,@object
	.size		.nv.reservedSmem.offset0,0x4
